//
// Generated by NVIDIA NVVM Compiler
//
// Compiler Build ID: CL-36424714
// Cuda compilation tools, release 13.0, V13.0.88
// Based on NVVM 20.0.0
//

.version 9.0
.target sm_100
.address_size 64

	// .globl	_Z11dense_esuhmIfEvPKT_S2_PS0_iPKi

.visible .entry _Z11dense_esuhmIfEvPKT_S2_PS0_iPKi(
	.param .u64 .ptr .align 1 _Z11dense_esuhmIfEvPKT_S2_PS0_iPKi_param_0,
	.param .u64 .ptr .align 1 _Z11dense_esuhmIfEvPKT_S2_PS0_iPKi_param_1,
	.param .u64 .ptr .align 1 _Z11dense_esuhmIfEvPKT_S2_PS0_iPKi_param_2,
	.param .u32 _Z11dense_esuhmIfEvPKT_S2_PS0_iPKi_param_3,
	.param .u64 .ptr .align 1 _Z11dense_esuhmIfEvPKT_S2_PS0_iPKi_param_4
)
{
	.reg .pred 	%p<5>;
	.reg .b32 	%r<20>;
	.reg .b32 	%f<4>;
	.reg .b64 	%rd<16>;

	ld.param.u64 	%rd4, [_Z11dense_esuhmIfEvPKT_S2_PS0_iPKi_param_0];
	ld.param.u64 	%rd5, [_Z11dense_esuhmIfEvPKT_S2_PS0_iPKi_param_1];
	ld.param.u64 	%rd6, [_Z11dense_esuhmIfEvPKT_S2_PS0_iPKi_param_2];
	ld.param.u32 	%r14, [_Z11dense_esuhmIfEvPKT_S2_PS0_iPKi_param_3];
	ld.param.u64 	%rd7, [_Z11dense_esuhmIfEvPKT_S2_PS0_iPKi_param_4];
	cvta.to.global.u64 	%rd8, %rd7;
	mov.u32 	%r1, %ctaid.x;
	mul.wide.u32 	%rd9, %r1, 4;
	add.s64 	%rd10, %rd8, %rd9;
	ld.global.u32 	%r2, [%rd10];
	ld.global.u32 	%r15, [%rd10+4];
	sub.s32 	%r3, %r15, %r2;
	mov.u32 	%r17, %tid.x;
	setp.ge.s32 	%p1, %r17, %r14;
	@%p1 bra 	$L__BB0_6;
	mul.lo.s32 	%r5, %r14, %r1;
	mov.u32 	%r6, %ntid.x;
	cvta.to.global.u64 	%rd1, %rd5;
	cvta.to.global.u64 	%rd2, %rd4;
	cvta.to.global.u64 	%rd3, %rd6;
$L__BB0_2:
	setp.ge.s32 	%p2, %r17, %r3;
	@%p2 bra 	$L__BB0_5;
	add.s32 	%r16, %r17, %r5;
	mul.wide.s32 	%rd11, %r16, 4;
	add.s64 	%rd12, %rd1, %rd11;
	ld.global.f32 	%f1, [%rd12];
	add.s32 	%r18, %r2, %r17;
	mov.u32 	%r19, %r17;
$L__BB0_4:
	mul.wide.s32 	%rd13, %r18, 4;
	add.s64 	%rd14, %rd3, %rd13;
	add.s64 	%rd15, %rd2, %rd13;
	ld.global.f32 	%f2, [%rd15];
	add.f32 	%f3, %f1, %f2;
	st.global.f32 	[%rd14], %f3;
	add.s32 	%r19, %r19, %r14;
	add.s32 	%r18, %r18, %r14;
	setp.lt.s32 	%p3, %r19, %r3;
	@%p3 bra 	$L__BB0_4;
$L__BB0_5:
	add.s32 	%r17, %r17, %r6;
	setp.lt.s32 	%p4, %r17, %r14;
	@%p4 bra 	$L__BB0_2;
$L__BB0_6:
	ret;

}
	// .globl	_Z12dense_esuhm2IfEvPKT_S2_PS0_iPKi
.visible .entry _Z12dense_esuhm2IfEvPKT_S2_PS0_iPKi(
	.param .u64 .ptr .align 1 _Z12dense_esuhm2IfEvPKT_S2_PS0_iPKi_param_0,
	.param .u64 .ptr .align 1 _Z12dense_esuhm2IfEvPKT_S2_PS0_iPKi_param_1,
	.param .u64 .ptr .align 1 _Z12dense_esuhm2IfEvPKT_S2_PS0_iPKi_param_2,
	.param .u32 _Z12dense_esuhm2IfEvPKT_S2_PS0_iPKi_param_3,
	.param .u64 .ptr .align 1 _Z12dense_esuhm2IfEvPKT_S2_PS0_iPKi_param_4
)
{
	.reg .pred 	%p<5>;
	.reg .b32 	%r<20>;
	.reg .b32 	%f<4>;
	.reg .b64 	%rd<16>;

	ld.param.u64 	%rd4, [_Z12dense_esuhm2IfEvPKT_S2_PS0_iPKi_param_0];
	ld.param.u64 	%rd5, [_Z12dense_esuhm2IfEvPKT_S2_PS0_iPKi_param_1];
	ld.param.u64 	%rd6, [_Z12dense_esuhm2IfEvPKT_S2_PS0_iPKi_param_2];
	ld.param.u32 	%r14, [_Z12dense_esuhm2IfEvPKT_S2_PS0_iPKi_param_3];
	ld.param.u64 	%rd7, [_Z12dense_esuhm2IfEvPKT_S2_PS0_iPKi_param_4];
	cvta.to.global.u64 	%rd8, %rd7;
	mov.u32 	%r1, %ctaid.x;
	mul.wide.u32 	%rd9, %r1, 4;
	add.s64 	%rd10, %rd8, %rd9;
	ld.global.u32 	%r2, [%rd10];
	ld.global.u32 	%r15, [%rd10+4];
	sub.s32 	%r3, %r15, %r2;
	mov.u32 	%r17, %tid.x;
	setp.ge.s32 	%p1, %r17, %r14;
	@%p1 bra 	$L__BB1_6;
	mul.lo.s32 	%r5, %r14, %r1;
	mov.u32 	%r6, %ntid.x;
	cvta.to.global.u64 	%rd1, %rd5;
	cvta.to.global.u64 	%rd2, %rd4;
	cvta.to.global.u64 	%rd3, %rd6;
$L__BB1_2:
	setp.ge.s32 	%p2, %r17, %r3;
	@%p2 bra 	$L__BB1_5;
	add.s32 	%r16, %r17, %r5;
	mul.wide.s32 	%rd11, %r16, 4;
	add.s64 	%rd12, %rd1, %rd11;
	ld.global.f32 	%f1, [%rd12];
	add.s32 	%r18, %r2, %r17;
	mov.u32 	%r19, %r17;
$L__BB1_4:
	mul.wide.s32 	%rd13, %r18, 4;
	add.s64 	%rd14, %rd3, %rd13;
	add.s64 	%rd15, %rd2, %rd13;
	ld.global.f32 	%f2, [%rd15];
	add.f32 	%f3, %f1, %f2;
	st.global.f32 	[%rd14], %f3;
	add.s32 	%r19, %r19, %r14;
	add.s32 	%r18, %r18, %r14;
	setp.lt.s32 	%p3, %r19, %r3;
	@%p3 bra 	$L__BB1_4;
$L__BB1_5:
	add.s32 	%r17, %r17, %r6;
	setp.lt.s32 	%p4, %r17, %r14;
	@%p4 bra 	$L__BB1_2;
$L__BB1_6:
	ret;

}


// ===== COMPILED SASS (sm_100) =====

	.target	sm_100

	.elftype	@"ET_EXEC"


//--------------------- .note.nv.tkinfo           --------------------------
	.section	.note.nv.tkinfo,"",@"SHT_NOTE"
	.sectionflags	@"SHF_NOTE_NV_TKINFO"
	.tkinfo
        /*0018*/ 	.word	0x00000002
        /*0030*/ 	.string	""
        /*0030*/ 	.string	"ptxas"
        /*0030*/ 	.string	"Cuda compilation tools, release 13.0, V13.0.88"
        /*0030*/ 	.string	"Build cuda_13.0.r13.0/compiler.36424714_0"
        /*0030*/ 	.string	"-arch sm_100 -m 64 "



//--------------------- .note.nv.cuinfo           --------------------------
	.section	.note.nv.cuinfo,"",@"SHT_NOTE"
	.sectionflags	@"SHF_NOTE_NV_CUINFO"
        /*0018*/ 	.short	0x0002
        /*001a*/ 	.short	0x0064
        /*001c*/ 	.short	0x0082
	.zero		2


//--------------------- .nv.info                  --------------------------
	.section	.nv.info,"",@"SHT_CUDA_INFO"
	.align	4


	//----- nvinfo : EIATTR_REGCOUNT
	.align		4
        /*0000*/ 	.byte	0x04, 0x2f
        /*0002*/ 	.short	(.L_1 - .L_0)
	.align		4
.L_0:
        /*0004*/ 	.word	index@(_Z11dense_esuhmIfEvPKT_S2_PS0_iPKi)
        /*0008*/ 	.word	0x00000016


	//----- nvinfo : EIATTR_FRAME_SIZE
	.align		4
.L_1:
        /*000c*/ 	.byte	0x04, 0x11
        /*000e*/ 	.short	(.L_3 - .L_2)
	.align		4
.L_2:
        /*0010*/ 	.word	index@(_Z11dense_esuhmIfEvPKT_S2_PS0_iPKi)
        /*0014*/ 	.word	0x00000000


	//----- nvinfo : EIATTR_REGCOUNT
	.align		4
.L_3:
        /*0018*/ 	.byte	0x04, 0x2f
        /*001a*/ 	.short	(.L_5 - .L_4)
	.align		4
.L_4:
        /*001c*/ 	.word	index@(_Z12dense_esuhm2IfEvPKT_S2_PS0_iPKi)
        /*0020*/ 	.word	0x00000016


	//----- nvinfo : EIATTR_FRAME_SIZE
	.align		4
.L_5:
        /*0024*/ 	.byte	0x04, 0x11
        /*0026*/ 	.short	(.L_7 - .L_6)
	.align		4
.L_6:
        /*0028*/ 	.word	index@(_Z12dense_esuhm2IfEvPKT_S2_PS0_iPKi)
        /*002c*/ 	.word	0x00000000


	//----- nvinfo : EIATTR_MIN_STACK_SIZE
	.align		4
.L_7:
        /*0030*/ 	.byte	0x04, 0x12
        /*0032*/ 	.short	(.L_9 - .L_8)
	.align		4
.L_8:
        /*0034*/ 	.word	index@(_Z12dense_esuhm2IfEvPKT_S2_PS0_iPKi)
        /*0038*/ 	.word	0x00000000


	//----- nvinfo : EIATTR_MIN_STACK_SIZE
	.align		4
.L_9:
        /*003c*/ 	.byte	0x04, 0x12
        /*003e*/ 	.short	(.L_11 - .L_10)
	.align		4
.L_10:
        /*0040*/ 	.word	index@(_Z11dense_esuhmIfEvPKT_S2_PS0_iPKi)
        /*0044*/ 	.word	0x00000000
.L_11:


//--------------------- .nv.compat                --------------------------
	.section	.nv.compat,"",@"SHT_CUDA_COMPAT_INFO"
	.align	4
        /*0000*/ 	.byte	0x02, 0x09, 0x00, 0x00, 0x02, 0x02, 0x01, 0x00, 0x02, 0x05, 0x05, 0x00, 0x03, 0x07, 0x01, 0x01
        /*0010*/ 	.byte	0x02, 0x03, 0x00, 0x00, 0x02, 0x06, 0x01, 0x00, 0x04, 0x0b, 0x08, 0x00, 0x09, 0x00, 0x00, 0x00
        /*0020*/ 	.byte	0x00, 0x00, 0x00, 0x00


//--------------------- .nv.info._Z12dense_esuhm2IfEvPKT_S2_PS0_iPKi --------------------------
	.section	.nv.info._Z12dense_esuhm2IfEvPKT_S2_PS0_iPKi,"",@"SHT_CUDA_INFO"
	.sectionflags	@""
	.align	4


	//----- nvinfo : EIATTR_CUDA_API_VERSION
	.align		4
        /*0000*/ 	.byte	0x04, 0x37
        /*0002*/ 	.short	(.L_13 - .L_12)
.L_12:
        /*0004*/ 	.word	0x00000082


	//----- nvinfo : EIATTR_KPARAM_INFO
	.align		4
.L_13:
        /*0008*/ 	.byte	0x04, 0x17
        /*000a*/ 	.short	(.L_15 - .L_14)
.L_14:
        /*000c*/ 	.word	0x00000000
        /*0010*/ 	.short	0x0004
        /*0012*/ 	.short	0x0020
        /*0014*/ 	.byte	0x00, 0xf5, 0x21, 0x00


	//----- nvinfo : EIATTR_KPARAM_INFO
	.align		4
.L_15:
        /*0018*/ 	.byte	0x04, 0x17
        /*001a*/ 	.short	(.L_17 - .L_16)
.L_16:
        /*001c*/ 	.word	0x00000000
        /*0020*/ 	.short	0x0003
        /*0022*/ 	.short	0x0018
        /*0024*/ 	.byte	0x00, 0xf0, 0x11, 0x00


	//----- nvinfo : EIATTR_KPARAM_INFO
	.align		4
.L_17:
        /*0028*/ 	.byte	0x04, 0x17
        /*002a*/ 	.short	(.L_19 - .L_18)
.L_18:
        /*002c*/ 	.word	0x00000000
        /*0030*/ 	.short	0x0002
        /*0032*/ 	.short	0x0010
        /*0034*/ 	.byte	0x00, 0xf5, 0x21, 0x00


	//----- nvinfo : EIATTR_KPARAM_INFO
	.align		4
.L_19:
        /*0038*/ 	.byte	0x04, 0x17
        /*003a*/ 	.short	(.L_21 - .L_20)
.L_20:
        /*003c*/ 	.word	0x00000000
        /*0040*/ 	.short	0x0001
        /*0042*/ 	.short	0x0008
        /*0044*/ 	.byte	0x00, 0xf5, 0x21, 0x00


	//----- nvinfo : EIATTR_KPARAM_INFO
	.align		4
.L_21:
        /*0048*/ 	.byte	0x04, 0x17
        /*004a*/ 	.short	(.L_23 - .L_22)
.L_22:
        /*004c*/ 	.word	0x00000000
        /*0050*/ 	.short	0x0000
        /*0052*/ 	.short	0x0000
        /*0054*/ 	.byte	0x00, 0xf5, 0x21, 0x00


	//----- nvinfo : EIATTR_SPARSE_MMA_MASK
	.align		4
.L_23:
        /*0058*/ 	.byte	0x03, 0x50
        /*005a*/ 	.short	0x0000


	//----- nvinfo : EIATTR_MAXREG_COUNT
	.align		4
        /*005c*/ 	.byte	0x03, 0x1b
        /*005e*/ 	.short	0x00ff


	//----- nvinfo : EIATTR_MERCURY_ISA_VERSION
	.align		4
        /*0060*/ 	.byte	0x03, 0x5f
        /*0062*/ 	.short	0x0101


	//----- nvinfo : EIATTR_VRC_CTA_INIT_COUNT
	.align		4
        /*0064*/ 	.byte	0x02, 0x4a
	.zero		1
	.zero		1


	//----- nvinfo : EIATTR_EXIT_INSTR_OFFSETS
	.align		4
        /*0068*/ 	.byte	0x04, 0x1c
        /*006a*/ 	.short	(.L_25 - .L_24)


	//   ....[0]....
.L_24:
        /*006c*/ 	.word	0x00000040


	//   ....[1]....
        /*0070*/ 	.word	0x00000270


	//----- nvinfo : EIATTR_CRS_STACK_SIZE
	.align		4
.L_25:
        /*0074*/ 	.byte	0x04, 0x1e
        /*0076*/ 	.short	(.L_27 - .L_26)
.L_26:
        /*0078*/ 	.word	0x00000000


	//----- nvinfo : EIATTR_CBANK_PARAM_SIZE
	.align		4
.L_27:
        /*007c*/ 	.byte	0x03, 0x19
        /*007e*/ 	.short	0x0028


	//----- nvinfo : EIATTR_PARAM_CBANK
	.align		4
        /*0080*/ 	.byte	0x04, 0x0a
        /*0082*/ 	.short	(.L_29 - .L_28)
	.align		4
.L_28:
        /*0084*/ 	.word	index@(.nv.constant0._Z12dense_esuhm2IfEvPKT_S2_PS0_iPKi)
        /*0088*/ 	.short	0x0380
        /*008a*/ 	.short	0x0028


	//----- nvinfo : EIATTR_SW_WAR
	.align		4
.L_29:
        /*008c*/ 	.byte	0x04, 0x36
        /*008e*/ 	.short	(.L_31 - .L_30)
.L_30:
        /*0090*/ 	.word	0x00000008
.L_31:


//--------------------- .nv.info._Z11dense_esuhmIfEvPKT_S2_PS0_iPKi --------------------------
	.section	.nv.info._Z11dense_esuhmIfEvPKT_S2_PS0_iPKi,"",@"SHT_CUDA_INFO"
	.sectionflags	@""
	.align	4


	//----- nvinfo : EIATTR_CUDA_API_VERSION
	.align		4
        /*0000*/ 	.byte	0x04, 0x37
        /*0002*/ 	.short	(.L_33 - .L_32)
.L_32:
        /*0004*/ 	.word	0x00000082


	//----- nvinfo : EIATTR_KPARAM_INFO
	.align		4
.L_33:
        /*0008*/ 	.byte	0x04, 0x17
        /*000a*/ 	.short	(.L_35 - .L_34)
.L_34:
        /*000c*/ 	.word	0x00000000
        /*0010*/ 	.short	0x0004
        /*0012*/ 	.short	0x0020
        /*0014*/ 	.byte	0x00, 0xf5, 0x21, 0x00


	//----- nvinfo : EIATTR_KPARAM_INFO
	.align		4
.L_35:
        /*0018*/ 	.byte	0x04, 0x17
        /*001a*/ 	.short	(.L_37 - .L_36)
.L_36:
        /*001c*/ 	.word	0x00000000
        /*0020*/ 	.short	0x0003
        /*0022*/ 	.short	0x0018
        /*0024*/ 	.byte	0x00, 0xf0, 0x11, 0x00


	//----- nvinfo : EIATTR_KPARAM_INFO
	.align		4
.L_37:
        /*0028*/ 	.byte	0x04, 0x17
        /*002a*/ 	.short	(.L_39 - .L_38)
.L_38:
        /*002c*/ 	.word	0x00000000
        /*0030*/ 	.short	0x0002
        /*0032*/ 	.short	0x0010
        /*0034*/ 	.byte	0x00, 0xf5, 0x21, 0x00


	//----- nvinfo : EIATTR_KPARAM_INFO
	.align		4
.L_39:
        /*0038*/ 	.byte	0x04, 0x17
        /*003a*/ 	.short	(.L_41 - .L_40)
.L_40:
        /*003c*/ 	.word	0x00000000
        /*0040*/ 	.short	0x0001
        /*0042*/ 	.short	0x0008
        /*0044*/ 	.byte	0x00, 0xf5, 0x21, 0x00


	//----- nvinfo : EIATTR_KPARAM_INFO
	.align		4
.L_41:
        /*0048*/ 	.byte	0x04, 0x17
        /*004a*/ 	.short	(.L_43 - .L_42)
.L_42:
        /*004c*/ 	.word	0x00000000
        /*0050*/ 	.short	0x0000
        /*0052*/ 	.short	0x0000
        /*0054*/ 	.byte	0x00, 0xf5, 0x21, 0x00


	//----- nvinfo : EIATTR_SPARSE_MMA_MASK
	.align		4
.L_43:
        /*0058*/ 	.byte	0x03, 0x50
        /*005a*/ 	.short	0x0000


	//----- nvinfo : EIATTR_MAXREG_COUNT
	.align		4
        /*005c*/ 	.byte	0x03, 0x1b
        /*005e*/ 	.short	0x00ff


	//----- nvinfo : EIATTR_MERCURY_ISA_VERSION
	.align		4
        /*0060*/ 	.byte	0x03, 0x5f
        /*0062*/ 	.short	0x0101


	//----- nvinfo : EIATTR_VRC_CTA_INIT_COUNT
	.align		4
        /*0064*/ 	.byte	0x02, 0x4a
	.zero		1
	.zero		1


	//----- nvinfo : EIATTR_EXIT_INSTR_OFFSETS
	.align		4
        /*0068*/ 	.byte	0x04, 0x1c
        /*006a*/ 	.short	(.L_45 - .L_44)


	//   ....[0]....
.L_44:
        /*006c*/ 	.word	0x00000040


	//   ....[1]....
        /*0070*/ 	.word	0x00000270


	//----- nvinfo : EIATTR_CRS_STACK_SIZE
	.align		4
.L_45:
        /*0074*/ 	.byte	0x04, 0x1e
        /*0076*/ 	.short	(.L_47 - .L_46)
.L_46:
        /*0078*/ 	.word	0x00000000


	//----- nvinfo : EIATTR_CBANK_PARAM_SIZE
	.align		4
.L_47:
        /*007c*/ 	.byte	0x03, 0x19
        /*007e*/ 	.short	0x0028


	//----- nvinfo : EIATTR_PARAM_CBANK
	.align		4
        /*0080*/ 	.byte	0x04, 0x0a
        /*0082*/ 	.short	(.L_49 - .L_48)
	.align		4
.L_48:
        /*0084*/ 	.word	index@(.nv.constant0._Z11dense_esuhmIfEvPKT_S2_PS0_iPKi)
        /*0088*/ 	.short	0x0380
        /*008a*/ 	.short	0x0028


	//----- nvinfo : EIATTR_SW_WAR
	.align		4
.L_49:
        /*008c*/ 	.byte	0x04, 0x36
        /*008e*/ 	.short	(.L_51 - .L_50)
.L_50:
        /*0090*/ 	.word	0x00000008
.L_51:


//--------------------- .nv.callgraph             --------------------------
	.section	.nv.callgraph,"",@"SHT_CUDA_CALLGRAPH"
	.align	4
	.sectionentsize	8
	.align		4
        /*0000*/ 	.word	0x00000000
	.align		4
        /*0004*/ 	.word	0xffffffff
	.align		4
        /*0008*/ 	.word	0x00000000
	.align		4
        /*000c*/ 	.word	0xfffffffe
	.align		4
        /*0010*/ 	.word	0x00000000
	.align		4
        /*0014*/ 	.word	0xfffffffd
	.align		4
        /*0018*/ 	.word	0x00000000
	.align		4
        /*001c*/ 	.word	0xfffffffc


//--------------------- .text._Z12dense_esuhm2IfEvPKT_S2_PS0_iPKi --------------------------
	.section	.text._Z12dense_esuhm2IfEvPKT_S2_PS0_iPKi,"ax",@progbits
	.align	128
        .global         _Z12dense_esuhm2IfEvPKT_S2_PS0_iPKi
        .type           _Z12dense_esuhm2IfEvPKT_S2_PS0_iPKi,@function
        .size           _Z12dense_esuhm2IfEvPKT_S2_PS0_iPKi,(.L_x_10 - _Z12dense_esuhm2IfEvPKT_S2_PS0_iPKi)
        .other          _Z12dense_esuhm2IfEvPKT_S2_PS0_iPKi,@"STO_CUDA_ENTRY STV_DEFAULT"
_Z12dense_esuhm2IfEvPKT_S2_PS0_iPKi:
.text._Z12dense_esuhm2IfEvPKT_S2_PS0_iPKi:
[----:B------:R-:W-:Y:S01]  /*0000*/  LDC R1, c[0x0][0x37c] ;  /* 0x0000df00ff017b82 */ /* 0x000fe20000000800 */
[----:B------:R-:W0:Y:S01]  /*0010*/  S2R R11, SR_TID.X ;  /* 0x00000000000b7919 */ /* 0x000e220000002100 */
[----:B------:R-:W0:Y:S02]  /*0020*/  LDCU UR4, c[0x0][0x398] ;  /* 0x00007300ff0477ac */ /* 0x000e240008000800 */
[----:B0-----:R-:W-:-:S13]  /*0030*/  ISETP.GE.AND P0, PT, R11, UR4, PT ;  /* 0x000000040b007c0c */ /* 0x001fda000bf06270 */
[----:B------:R-:W-:Y:S05]  /*0040*/  @P0 EXIT ;  /* 0x000000000000094d */ /* 0x000fea0003800000 */
[----:B------:R-:W0:Y:S01]  /*0050*/  S2R R12, SR_CTAID.X ;  /* 0x00000000000c7919 */ /* 0x000e220000002500 */
[----:B------:R-:W0:Y:S01]  /*0060*/  LDC.64 R2, c[0x0][0x3a0] ;  /* 0x0000e800ff027b82 */ /* 0x000e220000000a00 */
[----:B------:R-:W1:Y:S01]  /*0070*/  LDCU.64 UR4, c[0x0][0x358] ;  /* 0x00006b00ff0477ac */ /* 0x000e620008000a00 */
[----:B0-----:R-:W-:-:S05]  /*0080*/  IMAD.WIDE.U32 R2, R12, 0x4, R2 ;  /* 0x000000040c027825 */ /* 0x001fca00078e0002 */
[----:B-1----:R-:W2:Y:S04]  /*0090*/  LDG.E R0, desc[UR4][R2.64] ;  /* 0x0000000402007981 */ /* 0x002ea8000c1e1900 */
[----:B------:R-:W2:Y:S01]  /*00a0*/  LDG.E R5, desc[UR4][R2.64+0x4] ;  /* 0x0000040402057981 */ /* 0x000ea2000c1e1900 */
[----:B------:R-:W0:Y:S02]  /*00b0*/  LDCU UR6, c[0x0][0x360] ;  /* 0x00006c00ff0677ac */ /* 0x000e240008000800 */
[----:B0-2---:R-:W-:-:S07]  /*00c0*/  IADD3 R10, PT, PT, -R0, R5, RZ ;  /* 0x00000005000a7210 */ /* 0x005fce0007ffe1ff */
.L_x_3:
[----:B------:R-:W-:Y:S01]  /*00d0*/  ISETP.GE.AND P0, PT, R11, R10, PT ;  /* 0x0000000a0b00720c */ /* 0x000fe20003f06270 */
[----:B------:R-:W-:-:S12]  /*00e0*/  BSSY.RECONVERGENT B0, `(.L_x_0) ;  /* 0x0000014000007945 */ /* 0x000fd80003800200 */
[----:B--2---:R-:W-:Y:S05]  /*00f0*/  @P0 BRA `(.L_x_1) ;  /* 0x0000000000480947 */ /* 0x004fea0003800000 */
[----:B------:R-:W0:Y:S08]  /*0100*/  LDC R14, c[0x0][0x398] ;  /* 0x0000e600ff0e7b82 */ /* 0x000e300000000800 */
[----:B------:R-:W1:Y:S08]  /*0110*/  LDC.64 R2, c[0x0][0x388] ;  /* 0x0000e200ff027b82 */ /* 0x000e700000000a00 */
[----:B------:R-:W2:Y:S01]  /*0120*/  LDC.64 R6, c[0x0][0x390] ;  /* 0x0000e400ff067b82 */ /* 0x000ea20000000a00 */
[----:B0-----:R-:W-:-:S07]  /*0130*/  IMAD R5, R12, R14, R11 ;  /* 0x0000000e0c057224 */ /* 0x001fce00078e020b */
[----:B------:R-:W0:Y:S01]  /*0140*/  LDC.64 R8, c[0x0][0x380] ;  /* 0x0000e000ff087b82 */ /* 0x000e220000000a00 */
[----:B-1----:R-:W-:-:S05]  /*0150*/  IMAD.WIDE R2, R5, 0x4, R2 ;  /* 0x0000000405027825 */ /* 0x002fca00078e0202 */
[----:B------:R1:W5:Y:S01]  /*0160*/  LDG.E R19, desc[UR4][R2.64] ;  /* 0x0000000402137981 */ /* 0x000362000c1e1900 */
[-C--:B------:R-:W-:Y:S02]  /*0170*/  IADD3 R13, PT, PT, R0, R11.reuse, RZ ;  /* 0x0000000b000d7210 */ /* 0x080fe40007ffe0ff */
[----:B--2---:R-:W-:-:S07]  /*0180*/  MOV R15, R11 ;  /* 0x0000000b000f7202 */ /* 0x004fce0000000f00 */
.L_x_2:
[----:B0-----:R-:W-:-:S06]  /*0190*/  IMAD.WIDE R4, R13, 0x4, R8 ;  /* 0x000000040d047825 */ /* 0x001fcc00078e0208 */
[----:B--2---:R-:W2:Y:S01]  /*01a0*/  LDG.E R4, desc[UR4][R4.64] ;  /* 0x0000000404047981 */ /* 0x004ea2000c1e1900 */
[C---:B-1----:R-:W-:Y:S01]  /*01b0*/  IMAD.WIDE R2, R13.reuse, 0x4, R6 ;  /* 0x000000040d027825 */ /* 0x042fe200078e0206 */
[----:B------:R-:W-:-:S03]  /*01c0*/  IADD3 R13, PT, PT, R13, R14, RZ ;  /* 0x0000000e0d0d7210 */ /* 0x000fc60007ffe0ff */
[----:B------:R-:W-:-:S05]  /*01d0*/  IMAD.IADD R15, R15, 0x1, R14 ;  /* 0x000000010f0f7824 */ /* 0x000fca00078e020e */
[----:B------:R-:W-:Y:S01]  /*01e0*/  ISETP.GE.AND P0, PT, R15, R10, PT ;  /* 0x0000000a0f00720c */ /* 0x000fe20003f06270 */
[----:B--2--5:R-:W-:-:S05]  /*01f0*/  FADD R17, R19, R4 ;  /* 0x0000000413117221 */ /* 0x024fca0000000000 */
[----:B------:R2:W-:Y:S07]  /*0200*/  STG.E desc[UR4][R2.64], R17 ;  /* 0x0000001102007986 */ /* 0x0005ee000c101904 */
[----:B------:R-:W-:Y:S05]  /*0210*/  @!P0 BRA `(.L_x_2) ;  /* 0xfffffffc00dc8947 */ /* 0x000fea000383ffff */
.L_x_1:
[----:B------:R-:W-:Y:S05]  /*0220*/  BSYNC.RECONVERGENT B0 ;  /* 0x0000000000007941 */ /* 0x000fea0003800200 */
.L_x_0:
[----:B------:R-:W0:Y:S01]  /*0230*/  LDCU UR7, c[0x0][0x398] ;  /* 0x00007300ff0777ac */ /* 0x000e220008000800 */
[----:B------:R-:W-:-:S05]  /*0240*/  VIADD R11, R11, UR6 ;  /* 0x000000060b0b7c36 */ /* 0x000fca0008000000 */
[----:B0-----:R-:W-:-:S13]  /*0250*/  ISETP.GE.AND P0, PT, R11, UR7, PT ;  /* 0x000000070b007c0c */ /* 0x001fda000bf06270 */
[----:B------:R-:W-:Y:S05]  /*0260*/  @!P0 BRA `(.L_x_3) ;  /* 0xfffffffc00988947 */ /* 0x000fea000383ffff */
[----:B------:R-:W-:Y:S05]  /*0270*/  EXIT ;  /* 0x000000000000794d */ /* 0x000fea0003800000 */
.L_x_4:
[----:B------:R-:W-:-:S00]  /*0280*/  BRA `(.L_x_4) ;  /* 0xfffffffc00fc7947 */ /* 0x000fc0000383ffff */
[----:B------:R-:W-:-:S00]  /*0290*/  NOP ;  /* 0x0000000000007918 */ /* 0x000fc00000000000 */
        /* <DEDUP_REMOVED lines=14> */
.L_x_10:


//--------------------- .text._Z11dense_esuhmIfEvPKT_S2_PS0_iPKi --------------------------
	.section	.text._Z11dense_esuhmIfEvPKT_S2_PS0_iPKi,"ax",@progbits
	.align	128
        .global         _Z11dense_esuhmIfEvPKT_S2_PS0_iPKi
        .type           _Z11dense_esuhmIfEvPKT_S2_PS0_iPKi,@function
        .size           _Z11dense_esuhmIfEvPKT_S2_PS0_iPKi,(.L_x_11 - _Z11dense_esuhmIfEvPKT_S2_PS0_iPKi)
        .other          _Z11dense_esuhmIfEvPKT_S2_PS0_iPKi,@"STO_CUDA_ENTRY STV_DEFAULT"
_Z11dense_esuhmIfEvPKT_S2_PS0_iPKi:
.text._Z11dense_esuhmIfEvPKT_S2_PS0_iPKi:
        /* <DEDUP_REMOVED lines=13> */
.L_x_8:
        /* <DEDUP_REMOVED lines=12> */
.L_x_7:
        /* <DEDUP_REMOVED lines=9> */
.L_x_6:
[----:B------:R-:W-:Y:S05]  /*0220*/  BSYNC.RECONVERGENT B0 ;  /* 0x0000000000007941 */ /* 0x000fea0003800200 */
.L_x_5:
[----:B------:R-:W0:Y:S01]  /*0230*/  LDCU UR7, c[0x0][0x398] ;  /* 0x00007300ff0777ac */ /* 0x000e220008000800 */
[----:B------:R-:W-:-:S05]  /*0240*/  VIADD R11, R11, UR6 ;  /* 0x000000060b0b7c36 */ /* 0x000fca0008000000 */
[----:B0-----:R-:W-:-:S13]  /*0250*/  ISETP.GE.AND P0, PT, R11, UR7, PT ;  /* 0x000000070b007c0c */ /* 0x001fda000bf06270 */
[----:B------:R-:W-:Y:S05]  /*0260*/  @!P0 BRA `(.L_x_8) ;  /* 0xfffffffc00988947 */ /* 0x000fea000383ffff */
[----:B------:R-:W-:Y:S05]  /*0270*/  EXIT ;  /* 0x000000000000794d */ /* 0x000fea0003800000 */
.L_x_9:
        /* <DEDUP_REMOVED lines=16> */
.L_x_11:


//--------------------- .nv.shared.reserved.0     --------------------------
	.section	.nv.shared.reserved.0,"aw",@nobits
	.weak		__nv_reservedSMEM_offset_0_alias
	.size		__nv_reservedSMEM_offset_0_alias, 0, 64
	.other		__nv_reservedSMEM_offset_0_alias,@"STO_CUDA_RESERVED_SHARED STV_DEFAULT"
__nv_reservedSMEM_offset_0_alias:
	.zero		0
	.zero		64


//--------------------- .nv.constant0._Z12dense_esuhm2IfEvPKT_S2_PS0_iPKi --------------------------
	.section	.nv.constant0._Z12dense_esuhm2IfEvPKT_S2_PS0_iPKi,"a",@progbits
	.sectionflags	@""
	.align	4
.nv.constant0._Z12dense_esuhm2IfEvPKT_S2_PS0_iPKi:
	.zero		936


//--------------------- .nv.constant0._Z11dense_esuhmIfEvPKT_S2_PS0_iPKi --------------------------
	.section	.nv.constant0._Z11dense_esuhmIfEvPKT_S2_PS0_iPKi,"a",@progbits
	.sectionflags	@""
	.align	4
.nv.constant0._Z11dense_esuhmIfEvPKT_S2_PS0_iPKi:
	.zero		936


//--------------------- SYMBOLS --------------------------

	.type		.nv.reservedSmem.offset0,@object
	.size		.nv.reservedSmem.offset0,0x4
